//
// Generated by NVIDIA NVVM Compiler
//
// Compiler Build ID: CL-36424714
// Cuda compilation tools, release 13.0, V13.0.88
// Based on NVVM 20.0.0
//

.version 9.0
.target sm_100
.address_size 64

	// .globl	_Z9fibonacciPi
.func  (.param .b64 func_retval0) __internal_accurate_pow
(
	.param .b64 __internal_accurate_pow_param_0
)
;

.visible .entry _Z9fibonacciPi(
	.param .u64 .ptr .align 1 _Z9fibonacciPi_param_0
)
{
	.reg .pred 	%p<4>;
	.reg .b32 	%r<11>;
	.reg .b64 	%rd<8>;
	.reg .b64 	%fd<14>;

	ld.param.u64 	%rd1, [_Z9fibonacciPi_param_0];
	cvta.to.global.u64 	%rd2, %rd1;
	mov.u32 	%r1, %tid.x;
	mov.u32 	%r2, %ctaid.x;
	mov.u32 	%r3, %ntid.x;
	mad.lo.s32 	%r4, %r2, %r3, %r1;
	cvt.rn.f64.s32 	%fd1, %r4;
	mov.f64 	%fd2, 0d3FF9E353F7CED917;
	{
	.reg .b32 %temp; 
	mov.b64 	{%temp, %r5}, %fd2;
	}
	{
	.reg .b32 %temp; 
	mov.b64 	{%temp, %r6}, %fd1;
	}
	shr.u32 	%r7, %r6, 20;
	and.b32  	%r8, %r7, 2047;
	add.s32 	%r9, %r8, -1012;
	mov.b64 	%rd3, %fd1;
	shl.b64 	%rd4, %rd3, %r9;
	setp.eq.s64 	%p1, %rd4, -9223372036854775808;
	{ // callseq 0, 0
	.param .b64 param0;
	st.param.f64 	[param0], %fd1;
	.param .b64 retval0;
	call.uni (retval0), 
	__internal_accurate_pow, 
	(
	param0
	);
	ld.param.f64 	%fd3, [retval0];
	} // callseq 0
	setp.lt.s32 	%p2, %r5, 0;
	neg.f64 	%fd5, %fd3;
	selp.f64 	%fd6, %fd5, %fd3, %p1;
	selp.f64 	%fd7, %fd6, %fd3, %p2;
	setp.eq.s32 	%p3, %r4, 0;
	div.rn.f64 	%fd8, %fd7, 0d4001E353F7CED917;
	selp.f64 	%fd9, 0d3FDC9F5ECC401D4E, %fd8, %p3;
	mov.f64 	%fd10, 0d3FE0000000000000;
	copysign.f64 	%fd11, %fd9, %fd10;
	add.rz.f64 	%fd12, %fd9, %fd11;
	cvt.rzi.f64.f64 	%fd13, %fd12;
	cvt.rzi.s32.f64 	%r10, %fd13;
	mul.wide.s32 	%rd6, %r4, 4;
	add.s64 	%rd7, %rd2, %rd6;
	st.global.u32 	[%rd7], %r10;
	ret;

}
.func  (.param .b64 func_retval0) __internal_accurate_pow(
	.param .b64 __internal_accurate_pow_param_0
)
{
	.reg .pred 	%p<8>;
	.reg .b32 	%r<46>;
	.reg .b32 	%f<3>;
	.reg .b64 	%fd<109>;

	ld.param.f64 	%fd10, [__internal_accurate_pow_param_0];
	mov.f64 	%fd11, 0d3FF9E353F7CED917;
	{
	.reg .b32 %temp; 
	mov.b64 	{%temp, %r8}, %fd11;
	}
	{
	.reg .b32 %temp; 
	mov.b64 	{%r9, %temp}, %fd11;
	}
	shr.u32 	%r10, %r8, 20;
	setp.lt.u32 	%p1, %r8, 1048576;
	mov.f64 	%fd12, 0d4359E353F7CED917;
	{
	.reg .b32 %temp; 
	mov.b64 	{%temp, %r11}, %fd12;
	}
	{
	.reg .b32 %temp; 
	mov.b64 	{%r12, %temp}, %fd12;
	}
	shr.u32 	%r13, %r11, 20;
	add.s32 	%r14, %r13, -54;
	selp.b32 	%r15, %r12, %r9, %p1;
	selp.b32 	%r16, %r11, %r8, %p1;
	selp.b32 	%r1, %r14, %r10, %p1;
	add.s32 	%r45, %r1, -1023;
	and.b32  	%r17, %r16, -2146435073;
	or.b32  	%r18, %r17, 1072693248;
	mov.b64 	%fd107, {%r15, %r18};
	setp.lt.u32 	%p2, %r18, 1073127583;
	@%p2 bra 	$L__BB1_2;
	{
	.reg .b32 %temp; 
	mov.b64 	{%r19, %temp}, %fd107;
	}
	{
	.reg .b32 %temp; 
	mov.b64 	{%temp, %r20}, %fd107;
	}
	add.s32 	%r21, %r20, -1048576;
	mov.b64 	%fd107, {%r19, %r21};
	add.s32 	%r45, %r1, -1022;
$L__BB1_2:
	add.f64 	%fd13, %fd107, 0dBFF0000000000000;
	add.f64 	%fd14, %fd107, 0d3FF0000000000000;
	rcp.approx.ftz.f64 	%fd15, %fd14;
	neg.f64 	%fd16, %fd14;
	fma.rn.f64 	%fd17, %fd16, %fd15, 0d3FF0000000000000;
	fma.rn.f64 	%fd18, %fd17, %fd17, %fd17;
	fma.rn.f64 	%fd19, %fd18, %fd15, %fd15;
	mul.f64 	%fd20, %fd13, %fd19;
	fma.rn.f64 	%fd21, %fd13, %fd19, %fd20;
	mul.f64 	%fd22, %fd21, %fd21;
	fma.rn.f64 	%fd23, %fd22, 0d3EB0F5FF7D2CAFE2, 0d3ED0F5D241AD3B5A;
	fma.rn.f64 	%fd24, %fd23, %fd22, 0d3EF3B20A75488A3F;
	fma.rn.f64 	%fd25, %fd24, %fd22, 0d3F1745CDE4FAECD5;
	fma.rn.f64 	%fd26, %fd25, %fd22, 0d3F3C71C7258A578B;
	fma.rn.f64 	%fd27, %fd26, %fd22, 0d3F6249249242B910;
	fma.rn.f64 	%fd28, %fd27, %fd22, 0d3F89999999999DFB;
	sub.f64 	%fd29, %fd13, %fd21;
	add.f64 	%fd30, %fd29, %fd29;
	neg.f64 	%fd31, %fd21;
	fma.rn.f64 	%fd32, %fd31, %fd13, %fd30;
	mul.f64 	%fd33, %fd19, %fd32;
	fma.rn.f64 	%fd34, %fd22, %fd28, 0d3FB5555555555555;
	mov.f64 	%fd35, 0d3FB5555555555555;
	sub.f64 	%fd36, %fd35, %fd34;
	fma.rn.f64 	%fd37, %fd22, %fd28, %fd36;
	add.f64 	%fd38, %fd37, 0dBC46A4CB00B9E7B0;
	add.f64 	%fd39, %fd34, %fd38;
	sub.f64 	%fd40, %fd34, %fd39;
	add.f64 	%fd41, %fd38, %fd40;
	mul.rn.f64 	%fd42, %fd21, %fd21;
	neg.f64 	%fd43, %fd42;
	fma.rn.f64 	%fd44, %fd21, %fd21, %fd43;
	{
	.reg .b32 %temp; 
	mov.b64 	{%r22, %temp}, %fd33;
	}
	{
	.reg .b32 %temp; 
	mov.b64 	{%temp, %r23}, %fd33;
	}
	add.s32 	%r24, %r23, 1048576;
	mov.b64 	%fd45, {%r22, %r24};
	fma.rn.f64 	%fd46, %fd21, %fd45, %fd44;
	mul.rn.f64 	%fd47, %fd42, %fd21;
	neg.f64 	%fd48, %fd47;
	fma.rn.f64 	%fd49, %fd42, %fd21, %fd48;
	fma.rn.f64 	%fd50, %fd42, %fd33, %fd49;
	fma.rn.f64 	%fd51, %fd46, %fd21, %fd50;
	mul.rn.f64 	%fd52, %fd39, %fd47;
	neg.f64 	%fd53, %fd52;
	fma.rn.f64 	%fd54, %fd39, %fd47, %fd53;
	fma.rn.f64 	%fd55, %fd39, %fd51, %fd54;
	fma.rn.f64 	%fd56, %fd41, %fd47, %fd55;
	add.f64 	%fd57, %fd52, %fd56;
	sub.f64 	%fd58, %fd52, %fd57;
	add.f64 	%fd59, %fd56, %fd58;
	add.f64 	%fd60, %fd21, %fd57;
	sub.f64 	%fd61, %fd21, %fd60;
	add.f64 	%fd62, %fd57, %fd61;
	add.f64 	%fd63, %fd59, %fd62;
	add.f64 	%fd64, %fd33, %fd63;
	add.f64 	%fd65, %fd60, %fd64;
	sub.f64 	%fd66, %fd60, %fd65;
	add.f64 	%fd67, %fd64, %fd66;
	xor.b32  	%r25, %r45, -2147483648;
	mov.b32 	%r26, 1127219200;
	mov.b64 	%fd68, {%r25, %r26};
	mov.b32 	%r27, -2147483648;
	mov.b64 	%fd69, {%r27, %r26};
	sub.f64 	%fd70, %fd68, %fd69;
	fma.rn.f64 	%fd71, %fd70, 0d3FE62E42FEFA39EF, %fd65;
	fma.rn.f64 	%fd72, %fd70, 0dBFE62E42FEFA39EF, %fd71;
	sub.f64 	%fd73, %fd72, %fd65;
	sub.f64 	%fd74, %fd67, %fd73;
	fma.rn.f64 	%fd75, %fd70, 0d3C7ABC9E3B39803F, %fd74;
	add.f64 	%fd76, %fd71, %fd75;
	sub.f64 	%fd77, %fd71, %fd76;
	add.f64 	%fd78, %fd75, %fd77;
	{
	.reg .b32 %temp; 
	mov.b64 	{%temp, %r28}, %fd10;
	}
	{
	.reg .b32 %temp; 
	mov.b64 	{%r29, %temp}, %fd10;
	}
	shl.b32 	%r30, %r28, 1;
	setp.gt.u32 	%p3, %r30, -33554433;
	and.b32  	%r31, %r28, -15728641;
	selp.b32 	%r32, %r31, %r28, %p3;
	mov.b64 	%fd79, {%r29, %r32};
	mul.rn.f64 	%fd80, %fd76, %fd79;
	neg.f64 	%fd81, %fd80;
	fma.rn.f64 	%fd82, %fd76, %fd79, %fd81;
	fma.rn.f64 	%fd83, %fd78, %fd79, %fd82;
	add.f64 	%fd4, %fd80, %fd83;
	sub.f64 	%fd84, %fd80, %fd4;
	add.f64 	%fd5, %fd83, %fd84;
	fma.rn.f64 	%fd85, %fd4, 0d3FF71547652B82FE, 0d4338000000000000;
	{
	.reg .b32 %temp; 
	mov.b64 	{%r5, %temp}, %fd85;
	}
	mov.f64 	%fd86, 0dC338000000000000;
	add.rn.f64 	%fd87, %fd85, %fd86;
	fma.rn.f64 	%fd88, %fd87, 0dBFE62E42FEFA39EF, %fd4;
	fma.rn.f64 	%fd89, %fd87, 0dBC7ABC9E3B39803F, %fd88;
	fma.rn.f64 	%fd90, %fd89, 0d3E5ADE1569CE2BDF, 0d3E928AF3FCA213EA;
	fma.rn.f64 	%fd91, %fd90, %fd89, 0d3EC71DEE62401315;
	fma.rn.f64 	%fd92, %fd91, %fd89, 0d3EFA01997C89EB71;
	fma.rn.f64 	%fd93, %fd92, %fd89, 0d3F2A01A014761F65;
	fma.rn.f64 	%fd94, %fd93, %fd89, 0d3F56C16C1852B7AF;
	fma.rn.f64 	%fd95, %fd94, %fd89, 0d3F81111111122322;
	fma.rn.f64 	%fd96, %fd95, %fd89, 0d3FA55555555502A1;
	fma.rn.f64 	%fd97, %fd96, %fd89, 0d3FC5555555555511;
	fma.rn.f64 	%fd98, %fd97, %fd89, 0d3FE000000000000B;
	fma.rn.f64 	%fd99, %fd98, %fd89, 0d3FF0000000000000;
	fma.rn.f64 	%fd100, %fd99, %fd89, 0d3FF0000000000000;
	{
	.reg .b32 %temp; 
	mov.b64 	{%r6, %temp}, %fd100;
	}
	{
	.reg .b32 %temp; 
	mov.b64 	{%temp, %r7}, %fd100;
	}
	shl.b32 	%r33, %r5, 20;
	add.s32 	%r34, %r33, %r7;
	mov.b64 	%fd108, {%r6, %r34};
	{
	.reg .b32 %temp; 
	mov.b64 	{%temp, %r35}, %fd4;
	}
	mov.b32 	%f2, %r35;
	abs.f32 	%f1, %f2;
	setp.lt.f32 	%p4, %f1, 0f4086232B;
	@%p4 bra 	$L__BB1_5;
	setp.lt.f64 	%p5, %fd4, 0d0000000000000000;
	add.f64 	%fd101, %fd4, 0d7FF0000000000000;
	selp.f64 	%fd108, 0d0000000000000000, %fd101, %p5;
	setp.geu.f32 	%p6, %f1, 0f40874800;
	@%p6 bra 	$L__BB1_5;
	shr.u32 	%r36, %r5, 31;
	add.s32 	%r37, %r5, %r36;
	shr.s32 	%r38, %r37, 1;
	shl.b32 	%r39, %r38, 20;
	add.s32 	%r40, %r7, %r39;
	mov.b64 	%fd102, {%r6, %r40};
	sub.s32 	%r41, %r5, %r38;
	shl.b32 	%r42, %r41, 20;
	add.s32 	%r43, %r42, 1072693248;
	mov.b32 	%r44, 0;
	mov.b64 	%fd103, {%r44, %r43};
	mul.f64 	%fd108, %fd103, %fd102;
$L__BB1_5:
	abs.f64 	%fd104, %fd108;
	setp.eq.f64 	%p7, %fd104, 0d7FF0000000000000;
	fma.rn.f64 	%fd105, %fd108, %fd5, %fd108;
	selp.f64 	%fd106, %fd108, %fd105, %p7;
	st.param.f64 	[func_retval0], %fd106;
	ret;

}


// ===== COMPILED SASS (sm_100) =====

	.target	sm_100

	.elftype	@"ET_EXEC"


//--------------------- .note.nv.tkinfo           --------------------------
	.section	.note.nv.tkinfo,"",@"SHT_NOTE"
	.sectionflags	@"SHF_NOTE_NV_TKINFO"
	.tkinfo
        /*0018*/ 	.word	0x00000002
        /*0030*/ 	.string	""
        /*0030*/ 	.string	"ptxas"
        /*0030*/ 	.string	"Cuda compilation tools, release 13.0, V13.0.88"
        /*0030*/ 	.string	"Build cuda_13.0.r13.0/compiler.36424714_0"
        /*0030*/ 	.string	"-arch sm_100 -m 64 "



//--------------------- .note.nv.cuinfo           --------------------------
	.section	.note.nv.cuinfo,"",@"SHT_NOTE"
	.sectionflags	@"SHF_NOTE_NV_CUINFO"
        /*0018*/ 	.short	0x0002
        /*001a*/ 	.short	0x0064
        /*001c*/ 	.short	0x0082
	.zero		2


//--------------------- .nv.info                  --------------------------
	.section	.nv.info,"",@"SHT_CUDA_INFO"
	.align	4


	//----- nvinfo : EIATTR_REGCOUNT
	.align		4
        /*0000*/ 	.byte	0x04, 0x2f
        /*0002*/ 	.short	(.L_1 - .L_0)
	.align		4
.L_0:
        /*0004*/ 	.word	index@(_Z9fibonacciPi)
        /*0008*/ 	.word	0x0000001c


	//----- nvinfo : EIATTR_FRAME_SIZE
	.align		4
.L_1:
        /*000c*/ 	.byte	0x04, 0x11
        /*000e*/ 	.short	(.L_3 - .L_2)
	.align		4
.L_2:
        /*0010*/ 	.word	index@($_Z9fibonacciPi$__internal_accurate_pow)
        /*0014*/ 	.word	0x00000000


	//----- nvinfo : EIATTR_FRAME_SIZE
	.align		4
.L_3:
        /*0018*/ 	.byte	0x04, 0x11
        /*001a*/ 	.short	(.L_5 - .L_4)
	.align		4
.L_4:
        /*001c*/ 	.word	index@($__internal_0_$__cuda_sm20_div_rn_f64_full)
        /*0020*/ 	.word	0x00000000


	//----- nvinfo : EIATTR_FRAME_SIZE
	.align		4
.L_5:
        /*0024*/ 	.byte	0x04, 0x11
        /*0026*/ 	.short	(.L_7 - .L_6)
	.align		4
.L_6:
        /*0028*/ 	.word	index@(_Z9fibonacciPi)
        /*002c*/ 	.word	0x00000000


	//----- nvinfo : EIATTR_MIN_STACK_SIZE
	.align		4
.L_7:
        /*0030*/ 	.byte	0x04, 0x12
        /*0032*/ 	.short	(.L_9 - .L_8)
	.align		4
.L_8:
        /*0034*/ 	.word	index@(_Z9fibonacciPi)
        /*0038*/ 	.word	0x00000000
.L_9:


//--------------------- .nv.compat                --------------------------
	.section	.nv.compat,"",@"SHT_CUDA_COMPAT_INFO"
	.align	4
        /*0000*/ 	.byte	0x02, 0x09, 0x00, 0x00, 0x02, 0x02, 0x01, 0x00, 0x02, 0x05, 0x05, 0x00, 0x03, 0x07, 0x01, 0x01
        /*0010*/ 	.byte	0x02, 0x03, 0x00, 0x00, 0x02, 0x06, 0x01, 0x00, 0x04, 0x0b, 0x08, 0x00, 0x01, 0x00, 0x00, 0x00
        /*0020*/ 	.byte	0x00, 0x00, 0x00, 0x00


//--------------------- .nv.info._Z9fibonacciPi   --------------------------
	.section	.nv.info._Z9fibonacciPi,"",@"SHT_CUDA_INFO"
	.sectionflags	@""
	.align	4


	//----- nvinfo : EIATTR_CUDA_API_VERSION
	.align		4
        /*0000*/ 	.byte	0x04, 0x37
        /*0002*/ 	.short	(.L_11 - .L_10)
.L_10:
        /*0004*/ 	.word	0x00000082


	//----- nvinfo : EIATTR_KPARAM_INFO
	.align		4
.L_11:
        /*0008*/ 	.byte	0x04, 0x17
        /*000a*/ 	.short	(.L_13 - .L_12)
.L_12:
        /*000c*/ 	.word	0x00000000
        /*0010*/ 	.short	0x0000
        /*0012*/ 	.short	0x0000
        /*0014*/ 	.byte	0x00, 0xf5, 0x21, 0x00


	//----- nvinfo : EIATTR_SPARSE_MMA_MASK
	.align		4
.L_13:
        /*0018*/ 	.byte	0x03, 0x50
        /*001a*/ 	.short	0x0000


	//----- nvinfo : EIATTR_MAXREG_COUNT
	.align		4
        /*001c*/ 	.byte	0x03, 0x1b
        /*001e*/ 	.short	0x00ff


	//----- nvinfo : EIATTR_MERCURY_ISA_VERSION
	.align		4
        /*0020*/ 	.byte	0x03, 0x5f
        /*0022*/ 	.short	0x0101


	//----- nvinfo : EIATTR_VRC_CTA_INIT_COUNT
	.align		4
        /*0024*/ 	.byte	0x02, 0x4a
	.zero		1
	.zero		1


	//----- nvinfo : EIATTR_EXIT_INSTR_OFFSETS
	.align		4
        /*0028*/ 	.byte	0x04, 0x1c
        /*002a*/ 	.short	(.L_15 - .L_14)


	//   ....[0]....
.L_14:
        /*002c*/ 	.word	0x000002a0


	//----- nvinfo : EIATTR_CRS_STACK_SIZE
	.align		4
.L_15:
        /*0030*/ 	.byte	0x04, 0x1e
        /*0032*/ 	.short	(.L_17 - .L_16)
.L_16:
        /*0034*/ 	.word	0x00000000


	//----- nvinfo : EIATTR_CBANK_PARAM_SIZE
	.align		4
.L_17:
        /*0038*/ 	.byte	0x03, 0x19
        /*003a*/ 	.short	0x0008


	//----- nvinfo : EIATTR_PARAM_CBANK
	.align		4
        /*003c*/ 	.byte	0x04, 0x0a
        /*003e*/ 	.short	(.L_19 - .L_18)
	.align		4
.L_18:
        /*0040*/ 	.word	index@(.nv.constant0._Z9fibonacciPi)
        /*0044*/ 	.short	0x0380
        /*0046*/ 	.short	0x0008


	//----- nvinfo : EIATTR_SW_WAR
	.align		4
.L_19:
        /*0048*/ 	.byte	0x04, 0x36
        /*004a*/ 	.short	(.L_21 - .L_20)
.L_20:
        /*004c*/ 	.word	0x00000008
.L_21:


//--------------------- .nv.callgraph             --------------------------
	.section	.nv.callgraph,"",@"SHT_CUDA_CALLGRAPH"
	.align	4
	.sectionentsize	8
	.align		4
        /*0000*/ 	.word	0x00000000
	.align		4
        /*0004*/ 	.word	0xffffffff
	.align		4
        /*0008*/ 	.word	0x00000000
	.align		4
        /*000c*/ 	.word	0xfffffffe
	.align		4
        /*0010*/ 	.word	0x00000000
	.align		4
        /*0014*/ 	.word	0xfffffffd
	.align		4
        /*0018*/ 	.word	0x00000000
	.align		4
        /*001c*/ 	.word	0xfffffffc


//--------------------- .text._Z9fibonacciPi      --------------------------
	.section	.text._Z9fibonacciPi,"ax",@progbits
	.align	128
        .global         _Z9fibonacciPi
        .type           _Z9fibonacciPi,@function
        .size           _Z9fibonacciPi,(.L_x_10 - _Z9fibonacciPi)
        .other          _Z9fibonacciPi,@"STO_CUDA_ENTRY STV_DEFAULT"
_Z9fibonacciPi:
.text._Z9fibonacciPi:
[----:B------:R-:W-:Y:S01]  /*0000*/  LDC R1, c[0x0][0x37c] ;  /* 0x0000df00ff017b82 */ /* 0x000fe20000000800 */
[----:B------:R-:W0:Y:S07]  /*0010*/  S2R R0, SR_TID.X ;  /* 0x0000000000007919 */ /* 0x000e2e0000002100 */
[----:B------:R-:W0:Y:S01]  /*0020*/  S2UR UR4, SR_CTAID.X ;  /* 0x00000000000479c3 */ /* 0x000e220000002500 */
[----:B------:R-:W-:Y:S01]  /*0030*/  BSSY.RECONVERGENT B0, `(.L_x_0) ;  /* 0x0000006000007945 */ /* 0x000fe20003800200 */
[----:B------:R-:W-:-:S06]  /*0040*/  MOV R4, 0x90 ;  /* 0x0000009000047802 */ /* 0x000fcc0000000f00 */
[----:B------:R-:W0:Y:S02]  /*0050*/  LDC R3, c[0x0][0x360] ;  /* 0x0000d800ff037b82 */ /* 0x000e240000000800 */
[----:B0-----:R-:W-:-:S04]  /*0060*/  IMAD R0, R3, UR4, R0 ;  /* 0x0000000403007c24 */ /* 0x001fc8000f8e0200 */
[----:B------:R0:W1:Y:S03]  /*0070*/  I2F.F64 R2, R0 ;  /* 0x0000000000027312 */ /* 0x0000660000201c00 */
[----:B01----:R-:W-:Y:S05]  /*0080*/  CALL.REL.NOINC `($_Z9fibonacciPi$__internal_accurate_pow) ;  /* 0x0000000400d07944 */ /* 0x003fea0003c00000 */
[----:B------:R-:W-:Y:S05]  /*0090*/  BSYNC.RECONVERGENT B0 ;  /* 0x0000000000007941 */ /* 0x000fea0003800200 */
.L_x_0:
[----:B------:R-:W0:Y:S01]  /*00a0*/  MUFU.RCP64H R3, 2.2359981536865234375 ;  /* 0x4001e35300037908 */ /* 0x000e220000001800 */
[----:B------:R-:W-:Y:S01]  /*00b0*/  IMAD.MOV.U32 R6, RZ, RZ, -0x83126e9 ;  /* 0xf7ced917ff067424 */ /* 0x000fe200078e00ff */
[----:B------:R-:W-:Y:S01]  /*00c0*/  FSETP.GEU.AND P2, PT, |R13|, 6.5827683646048100446e-37, PT ;  /* 0x036000000d00780b */ /* 0x000fe20003f4e200 */
[----:B------:R-:W-:Y:S01]  /*00d0*/  IMAD.MOV.U32 R7, RZ, RZ, 0x4001e353 ;  /* 0x4001e353ff077424 */ /* 0x000fe200078e00ff */
[----:B------:R-:W1:Y:S01]  /*00e0*/  LDCU.64 UR4, c[0x0][0x358] ;  /* 0x00006b00ff0477ac */ /* 0x000e620008000a00 */
[----:B------:R-:W-:Y:S01]  /*00f0*/  IMAD.MOV.U32 R2, RZ, RZ, 0x1 ;  /* 0x00000001ff027424 */ /* 0x000fe200078e00ff */
[----:B------:R-:W-:Y:S01]  /*0100*/  BSSY.RECONVERGENT B0, `(.L_x_1) ;  /* 0x000000f000007945 */ /* 0x000fe20003800200 */
[----:B------:R-:W-:-:S04]  /*0110*/  ISETP.NE.AND P1, PT, R0, RZ, PT ;  /* 0x000000ff0000720c */ /* 0x000fc80003f25270 */
[----:B0-----:R-:W-:-:S08]  /*0120*/  DFMA R4, R2, -R6, 1 ;  /* 0x3ff000000204742b */ /* 0x001fd00000000806 */
[----:B------:R-:W-:-:S08]  /*0130*/  DFMA R4, R4, R4, R4 ;  /* 0x000000040404722b */ /* 0x000fd00000000004 */
[----:B------:R-:W-:-:S08]  /*0140*/  DFMA R4, R2, R4, R2 ;  /* 0x000000040204722b */ /* 0x000fd00000000002 */
[----:B------:R-:W-:-:S08]  /*0150*/  DFMA R2, R4, -R6, 1 ;  /* 0x3ff000000402742b */ /* 0x000fd00000000806 */
[----:B------:R-:W-:-:S08]  /*0160*/  DFMA R2, R4, R2, R4 ;  /* 0x000000020402722b */ /* 0x000fd00000000004 */
[----:B------:R-:W-:-:S08]  /*0170*/  DMUL R4, R12, R2 ;  /* 0x000000020c047228 */ /* 0x000fd00000000000 */
[----:B------:R-:W-:-:S08]  /*0180*/  DFMA R6, R4, -R6, R12 ;  /* 0x800000060406722b */ /* 0x000fd0000000000c */
[----:B------:R-:W-:-:S10]  /*0190*/  DFMA R2, R2, R6, R4 ;  /* 0x000000060202722b */ /* 0x000fd40000000004 */
[----:B------:R-:W-:-:S05]  /*01a0*/  FFMA R4, RZ, 2.0294997692108154297, R3 ;  /* 0x4001e353ff047823 */ /* 0x000fca0000000003 */
[----:B------:R-:W-:-:S13]  /*01b0*/  FSETP.GT.AND P0, PT, |R4|, 1.469367938527859385e-39, PT ;  /* 0x001000000400780b */ /* 0x000fda0003f04200 */
[----:B-1----:R-:W-:Y:S05]  /*01c0*/  @P0 BRA P2, `(.L_x_2) ;  /* 0x0000000000080947 */ /* 0x002fea0001000000 */
[----:B------:R-:W-:-:S07]  /*01d0*/  MOV R6, 0x1f0 ;  /* 0x000001f000067802 */ /* 0x000fce0000000f00 */
[----:B------:R-:W-:Y:S05]  /*01e0*/  CALL.REL.NOINC `($__internal_0_$__cuda_sm20_div_rn_f64_full) ;  /* 0x0000000000307944 */ /* 0x000fea0003c00000 */
.L_x_2:
[----:B------:R-:W-:Y:S05]  /*01f0*/  BSYNC.RECONVERGENT B0 ;  /* 0x0000000000007941 */ /* 0x000fea0003800200 */
.L_x_1:
[----:B------:R-:W-:Y:S01]  /*0200*/  FSEL R5, R3, 1.7236135005950927734, P1 ;  /* 0x3fdc9f5e03057808 */ /* 0x000fe20000800000 */
[----:B------:R-:W-:Y:S01]  /*0210*/  IMAD.MOV.U32 R3, RZ, RZ, 0x3fe00000 ;  /* 0x3fe00000ff037424 */ /* 0x000fe200078e00ff */
[----:B------:R-:W-:Y:S01]  /*0220*/  FSEL R4, R2, -50361656, P1 ;  /* 0xcc401d4e02047808 */ /* 0x000fe20000800000 */
[----:B------:R-:W-:Y:S01]  /*0230*/  IMAD.MOV.U32 R2, RZ, RZ, RZ ;  /* 0x000000ffff027224 */ /* 0x000fe200078e00ff */
[----:B------:R-:W0:Y:S02]  /*0240*/  LDC.64 R6, c[0x0][0x380] ;  /* 0x0000e000ff067b82 */ /* 0x000e240000000a00 */
[----:B------:R-:W-:-:S06]  /*0250*/  LOP3.LUT R3, R3, 0x80000000, R5, 0xb8, !PT ;  /* 0x8000000003037812 */ /* 0x000fcc00078eb805 */
[----:B------:R-:W-:-:S10]  /*0260*/  DADD.RZ R2, R2, R4 ;  /* 0x0000000002027229 */ /* 0x000fd4000000c004 */
[----:B------:R-:W1:Y:S01]  /*0270*/  F2I.F64.TRUNC R3, R2 ;  /* 0x0000000200037311 */ /* 0x000e62000030d100 */
[----:B0-----:R-:W-:-:S05]  /*0280*/  IMAD.WIDE R4, R0, 0x4, R6 ;  /* 0x0000000400047825 */ /* 0x001fca00078e0206 */
[----:B-1----:R-:W-:Y:S01]  /*0290*/  STG.E desc[UR4][R4.64], R3 ;  /* 0x0000000304007986 */ /* 0x002fe2000c101904 */
[----:B------:R-:W-:Y:S05]  /*02a0*/  EXIT ;  /* 0x000000000000794d */ /* 0x000fea0003800000 */
        .weak           $__internal_0_$__cuda_sm20_div_rn_f64_full
        .type           $__internal_0_$__cuda_sm20_div_rn_f64_full,@function
        .size           $__internal_0_$__cuda_sm20_div_rn_f64_full,($_Z9fibonacciPi$__internal_accurate_pow - $__internal_0_$__cuda_sm20_div_rn_f64_full)
$__internal_0_$__cuda_sm20_div_rn_f64_full:
[----:B------:R-:W-:Y:S01]  /*02b0*/  IMAD.MOV.U32 R3, RZ, RZ, 0x3ff1e353 ;  /* 0x3ff1e353ff037424 */ /* 0x000fe200078e00ff */
[----:B------:R-:W-:Y:S01]  /*02c0*/  MOV R4, R12 ;  /* 0x0000000c00047202 */ /* 0x000fe20000000f00 */
[----:B------:R-:W-:Y:S01]  /*02d0*/  IMAD.MOV.U32 R2, RZ, RZ, -0x83126e9 ;  /* 0xf7ced917ff027424 */ /* 0x000fe200078e00ff */
[----:B------:R-:W-:Y:S01]  /*02e0*/  BSSY.RECONVERGENT B1, `(.L_x_3) ;  /* 0x000004a000017945 */ /* 0x000fe20003800200 */
[----:B------:R-:W0:Y:S01]  /*02f0*/  MUFU.RCP64H R9, R3 ;  /* 0x0000000300097308 */ /* 0x000e220000001800 */
[----:B------:R-:W-:Y:S02]  /*0300*/  IMAD.MOV.U32 R8, RZ, RZ, 0x1 ;  /* 0x00000001ff087424 */ /* 0x000fe400078e00ff */
[----:B------:R-:W-:Y:S02]  /*0310*/  IMAD.MOV.U32 R5, RZ, RZ, R13 ;  /* 0x000000ffff057224 */ /* 0x000fe400078e000d */
[----:B------:R-:W-:Y:S02]  /*0320*/  IMAD.MOV.U32 R13, RZ, RZ, 0x1ca00000 ;  /* 0x1ca00000ff0d7424 */ /* 0x000fe400078e00ff */
[----:B------:R-:W-:Y:S01]  /*0330*/  IMAD.MOV.U32 R19, RZ, RZ, 0x40000000 ;  /* 0x40000000ff137424 */ /* 0x000fe200078e00ff */
[----:B------:R-:W-:-:S02]  /*0340*/  FSETP.GEU.AND P2, PT, |R5|, 1.469367938527859385e-39, PT ;  /* 0x001000000500780b */ /* 0x000fc40003f4e200 */
[----:B------:R-:W-:Y:S02]  /*0350*/  LOP3.LUT R7, R5, 0x7ff00000, RZ, 0xc0, !PT ;  /* 0x7ff0000005077812 */ /* 0x000fe400078ec0ff */
[----:B------:R-:W-:Y:S02]  /*0360*/  IADD3 R20, PT, PT, R19, -0x1, RZ ;  /* 0xffffffff13147810 */ /* 0x000fe40007ffe0ff */
[----:B------:R-:W-:Y:S01]  /*0370*/  ISETP.GE.U32.AND P0, PT, R7, 0x40000000, PT ;  /* 0x400000000700780c */ /* 0x000fe20003f06070 */
[----:B------:R-:W-:Y:S01]  /*0380*/  IMAD.MOV.U32 R18, RZ, RZ, R7 ;  /* 0x000000ffff127224 */ /* 0x000fe200078e0007 */
[----:B0-----:R-:W-:Y:S02]  /*0390*/  DFMA R10, R8, -R2, 1 ;  /* 0x3ff00000080a742b */ /* 0x001fe40000000802 */
[----:B------:R-:W-:-:S06]  /*03a0*/  SEL R13, R13, 0x63400000, !P0 ;  /* 0x634000000d0d7807 */ /* 0x000fcc0004000000 */
[----:B------:R-:W-:-:S08]  /*03b0*/  DFMA R10, R10, R10, R10 ;  /* 0x0000000a0a0a722b */ /* 0x000fd0000000000a */
[----:B------:R-:W-:Y:S01]  /*03c0*/  DFMA R14, R8, R10, R8 ;  /* 0x0000000a080e722b */ /* 0x000fe20000000008 */
[C-C-:B------:R-:W-:Y:S01]  /*03d0*/  @!P2 LOP3.LUT R10, R13.reuse, 0x80000000, R5.reuse, 0xf8, !PT ;  /* 0x800000000d0aa812 */ /* 0x140fe200078ef805 */
[----:B------:R-:W-:Y:S01]  /*03e0*/  IMAD.MOV.U32 R8, RZ, RZ, R4 ;  /* 0x000000ffff087224 */ /* 0x000fe200078e0004 */
[----:B------:R-:W-:Y:S02]  /*03f0*/  LOP3.LUT R9, R13, 0x800fffff, R5, 0xf8, !PT ;  /* 0x800fffff0d097812 */ /* 0x000fe400078ef805 */
[----:B------:R-:W-:Y:S01]  /*0400*/  @!P2 LOP3.LUT R11, R10, 0x100000, RZ, 0xfc, !PT ;  /* 0x001000000a0ba812 */ /* 0x000fe200078efcff */
[----:B------:R-:W-:Y:S02]  /*0410*/  @!P2 IMAD.MOV.U32 R10, RZ, RZ, RZ ;  /* 0x000000ffff0aa224 */ /* 0x000fe400078e00ff */
[----:B------:R-:W-:-:S04]  /*0420*/  DFMA R16, R14, -R2, 1 ;  /* 0x3ff000000e10742b */ /* 0x000fc80000000802 */
[----:B------:R-:W-:-:S04]  /*0430*/  @!P2 DFMA R8, R8, 2, -R10 ;  /* 0x400000000808a82b */ /* 0x000fc8000000080a */
[----:B------:R-:W-:-:S06]  /*0440*/  DFMA R16, R14, R16, R14 ;  /* 0x000000100e10722b */ /* 0x000fcc000000000e */
[----:B------:R-:W-:Y:S02]  /*0450*/  @!P2 LOP3.LUT R18, R9, 0x7ff00000, RZ, 0xc0, !PT ;  /* 0x7ff000000912a812 */ /* 0x000fe400078ec0ff */
[----:B------:R-:W-:-:S03]  /*0460*/  DMUL R10, R16, R8 ;  /* 0x00000008100a7228 */ /* 0x000fc60000000000 */
[----:B------:R-:W-:-:S05]  /*0470*/  VIADD R12, R18, 0xffffffff ;  /* 0xffffffff120c7836 */ /* 0x000fca0000000000 */
[----:B------:R-:W-:Y:S01]  /*0480*/  DFMA R14, R10, -R2, R8 ;  /* 0x800000020a0e722b */ /* 0x000fe20000000008 */
[----:B------:R-:W-:-:S04]  /*0490*/  ISETP.GT.U32.AND P0, PT, R12, 0x7feffffe, PT ;  /* 0x7feffffe0c00780c */ /* 0x000fc80003f04070 */
[----:B------:R-:W-:-:S03]  /*04a0*/  ISETP.GT.U32.OR P0, PT, R20, 0x7feffffe, P0 ;  /* 0x7feffffe1400780c */ /* 0x000fc60000704470 */
[----:B------:R-:W-:-:S10]  /*04b0*/  DFMA R10, R16, R14, R10 ;  /* 0x0000000e100a722b */ /* 0x000fd4000000000a */
[----:B------:R-:W-:Y:S05]  /*04c0*/  @P0 BRA `(.L_x_4) ;  /* 0x0000000000680947 */ /* 0x000fea0003800000 */
[----:B------:R-:W-:-:S05]  /*04d0*/  IMAD.MOV.U32 R4, RZ, RZ, 0x40000000 ;  /* 0x40000000ff047424 */ /* 0x000fca00078e00ff */
[----:B------:R-:W-:-:S04]  /*04e0*/  VIADDMNMX R7, R7, -R4, 0xb9600000, !PT ;  /* 0xb960000007077446 */ /* 0x000fc80007800904 */
[----:B------:R-:W-:-:S05]  /*04f0*/  VIMNMX R4, PT, PT, R7, 0x46a00000, PT ;  /* 0x46a0000007047848 */ /* 0x000fca0003fe0100 */
[----:B------:R-:W-:Y:S02]  /*0500*/  IMAD.IADD R14, R4, 0x1, -R13 ;  /* 0x00000001040e7824 */ /* 0x000fe400078e0a0d */
[----:B------:R-:W-:Y:S02]  /*0510*/  IMAD.MOV.U32 R4, RZ, RZ, RZ ;  /* 0x000000ffff047224 */ /* 0x000fe400078e00ff */
[----:B------:R-:W-:-:S06]  /*0520*/  VIADD R5, R14, 0x7fe00000 ;  /* 0x7fe000000e057836 */ /* 0x000fcc0000000000 */
[----:B------:R-:W-:-:S10]  /*0530*/  DMUL R12, R10, R4 ;  /* 0x000000040a0c7228 */ /* 0x000fd40000000000 */
[----:B------:R-:W-:-:S13]  /*0540*/  FSETP.GTU.AND P0, PT, |R13|, 1.469367938527859385e-39, PT ;  /* 0x001000000d00780b */ /* 0x000fda0003f0c200 */
[----:B------:R-:W-:Y:S05]  /*0550*/  @P0 BRA `(.L_x_5) ;  /* 0x0000000000880947 */ /* 0x000fea0003800000 */
[----:B------:R-:W-:Y:S01]  /*0560*/  DFMA R2, R10, -R2, R8 ;  /* 0x800000020a02722b */ /* 0x000fe20000000008 */
[----:B------:R-:W-:-:S09]  /*0570*/  IMAD.MOV.U32 R4, RZ, RZ, RZ ;  /* 0x000000ffff047224 */ /* 0x000fd200078e00ff */
[C---:B------:R-:W-:Y:S02]  /*0580*/  FSETP.NEU.AND P0, PT, R3.reuse, RZ, PT ;  /* 0x000000ff0300720b */ /* 0x040fe40003f0d000 */
[----:B------:R-:W-:-:S04]  /*0590*/  LOP3.LUT R2, R3, 0x4001e353, RZ, 0x3c, !PT ;  /* 0x4001e35303027812 */ /* 0x000fc800078e3cff */
[----:B------:R-:W-:-:S04]  /*05a0*/  LOP3.LUT R7, R2, 0x80000000, RZ, 0xc0, !PT ;  /* 0x8000000002077812 */ /* 0x000fc800078ec0ff */
[----:B------:R-:W-:-:S03]  /*05b0*/  LOP3.LUT R5, R7, R5, RZ, 0xfc, !PT ;  /* 0x0000000507057212 */ /* 0x000fc600078efcff */
[----:B------:R-:W-:Y:S05]  /*05c0*/  @!P0 BRA `(.L_x_5) ;  /* 0x00000000006c8947 */ /* 0x000fea0003800000 */
[----:B------:R-:W-:Y:S01]  /*05d0*/  IMAD.MOV R3, RZ, RZ, -R14 ;  /* 0x000000ffff037224 */ /* 0x000fe200078e0a0e */
[----:B------:R-:W-:Y:S01]  /*05e0*/  DMUL.RP R4, R10, R4 ;  /* 0x000000040a047228 */ /* 0x000fe20000008000 */
[----:B------:R-:W-:-:S06]  /*05f0*/  IMAD.MOV.U32 R2, RZ, RZ, RZ ;  /* 0x000000ffff027224 */ /* 0x000fcc00078e00ff */
[----:B------:R-:W-:-:S03]  /*0600*/  DFMA R2, R12, -R2, R10 ;  /* 0x800000020c02722b */ /* 0x000fc6000000000a */
[----:B------:R-:W-:-:S03]  /*0610*/  LOP3.LUT R7, R5, R7, RZ, 0x3c, !PT ;  /* 0x0000000705077212 */ /* 0x000fc600078e3cff */
[----:B------:R-:W-:-:S04]  /*0620*/  IADD3 R2, PT, PT, -R14, -0x43300000, RZ ;  /* 0xbcd000000e027810 */ /* 0x000fc80007ffe1ff */
[----:B------:R-:W-:-:S04]  /*0630*/  FSETP.NEU.AND P0, PT, |R3|, R2, PT ;  /* 0x000000020300720b */ /* 0x000fc80003f0d200 */
[----:B------:R-:W-:Y:S02]  /*0640*/  FSEL R12, R4, R12, !P0 ;  /* 0x0000000c040c7208 */ /* 0x000fe40004000000 */
[----:B------:R-:W-:Y:S01]  /*0650*/  FSEL R13, R7, R13, !P0 ;  /* 0x0000000d070d7208 */ /* 0x000fe20004000000 */
[----:B------:R-:W-:Y:S06]  /*0660*/  BRA `(.L_x_5) ;  /* 0x0000000000447947 */ /* 0x000fec0003800000 */
.L_x_4:
[----:B------:R-:W-:-:S14]  /*0670*/  DSETP.NAN.AND P0, PT, R4, R4, PT ;  /* 0x000000040400722a */ /* 0x000fdc0003f08000 */
[----:B------:R-:W-:Y:S05]  /*0680*/  @P0 BRA `(.L_x_6) ;  /* 0x0000000000340947 */ /* 0x000fea0003800000 */
[----:B------:R-:W-:Y:S01]  /*0690*/  ISETP.NE.AND P0, PT, R18, R19, PT ;  /* 0x000000131200720c */ /* 0x000fe20003f05270 */
[----:B------:R-:W-:Y:S01]  /*06a0*/  IMAD.MOV.U32 R13, RZ, RZ, -0x80000 ;  /* 0xfff80000ff0d7424 */ /* 0x000fe200078e00ff */
[----:B------:R-:W-:-:S11]  /*06b0*/  MOV R12, 0x0 ;  /* 0x00000000000c7802 */ /* 0x000fd60000000f00 */
[----:B------:R-:W-:Y:S05]  /*06c0*/  @!P0 BRA `(.L_x_5) ;  /* 0x00000000002c8947 */ /* 0x000fea0003800000 */
[----:B------:R-:W-:Y:S02]  /*06d0*/  ISETP.NE.AND P0, PT, R18, 0x7ff00000, PT ;  /* 0x7ff000001200780c */ /* 0x000fe40003f05270 */
[----:B------:R-:W-:Y:S02]  /*06e0*/  LOP3.LUT R4, R5, 0x4001e353, RZ, 0x3c, !PT ;  /* 0x4001e35305047812 */ /* 0x000fe400078e3cff */
[----:B------:R-:W-:Y:S02]  /*06f0*/  ISETP.EQ.OR P0, PT, R19, RZ, !P0 ;  /* 0x000000ff1300720c */ /* 0x000fe40004702670 */
[----:B------:R-:W-:-:S11]  /*0700*/  LOP3.LUT R13, R4, 0x80000000, RZ, 0xc0, !PT ;  /* 0x80000000040d7812 */ /* 0x000fd600078ec0ff */
[----:B------:R-:W-:Y:S01]  /*0710*/  @P0 LOP3.LUT R2, R13, 0x7ff00000, RZ, 0xfc, !PT ;  /* 0x7ff000000d020812 */ /* 0x000fe200078efcff */
[----:B------:R-:W-:Y:S02]  /*0720*/  @!P0 IMAD.MOV.U32 R12, RZ, RZ, RZ ;  /* 0x000000ffff0c8224 */ /* 0x000fe400078e00ff */
[----:B------:R-:W-:Y:S02]  /*0730*/  @P0 IMAD.MOV.U32 R12, RZ, RZ, RZ ;  /* 0x000000ffff0c0224 */ /* 0x000fe400078e00ff */
[----:B------:R-:W-:Y:S01]  /*0740*/  @P0 IMAD.MOV.U32 R13, RZ, RZ, R2 ;  /* 0x000000ffff0d0224 */ /* 0x000fe200078e0002 */
[----:B------:R-:W-:Y:S06]  /*0750*/  BRA `(.L_x_5) ;  /* 0x0000000000087947 */ /* 0x000fec0003800000 */
.L_x_6:
[----:B------:R-:W-:Y:S01]  /*0760*/  LOP3.LUT R13, R5, 0x80000, RZ, 0xfc, !PT ;  /* 0x00080000050d7812 */ /* 0x000fe200078efcff */
[----:B------:R-:W-:-:S07]  /*0770*/  IMAD.MOV.U32 R12, RZ, RZ, R4 ;  /* 0x000000ffff0c7224 */ /* 0x000fce00078e0004 */
.L_x_5:
[----:B------:R-:W-:Y:S05]  /*0780*/  BSYNC.RECONVERGENT B1 ;  /* 0x0000000000017941 */ /* 0x000fea0003800200 */
.L_x_3:
[----:B------:R-:W-:Y:S01]  /*0790*/  IMAD.MOV.U32 R7, RZ, RZ, 0x0 ;  /* 0x00000000ff077424 */ /* 0x000fe200078e00ff */
[----:B------:R-:W-:Y:S01]  /*07a0*/  MOV R3, R13 ;  /* 0x0000000d00037202 */ /* 0x000fe20000000f00 */
[----:B------:R-:W-:Y:S02]  /*07b0*/  IMAD.MOV.U32 R2, RZ, RZ, R12 ;  /* 0x000000ffff027224 */ /* 0x000fe400078e000c */
[----:B------:R-:W-:Y:S05]  /*07c0*/  RET.REL.NODEC R6 `(_Z9fibonacciPi) ;  /* 0xfffffff8060c7950 */ /* 0x000fea0003c3ffff */
        .type           $_Z9fibonacciPi$__internal_accurate_pow,@function
        .size           $_Z9fibonacciPi$__internal_accurate_pow,(.L_x_10 - $_Z9fibonacciPi$__internal_accurate_pow)
$_Z9fibonacciPi$__internal_accurate_pow:
[----:B------:R-:W0:Y:S01]  /*07d0*/  MUFU.RCP64H R9, 1.8089990615844726562 ;  /* 0x3ffcf1a900097908 */ /* 0x000e220000001800 */
[----:B------:R-:W-:Y:S01]  /*07e0*/  IMAD.MOV.U32 R6, RZ, RZ, -0x4189374 ;  /* 0xfbe76c8cff067424 */ /* 0x000fe200078e00ff */
[----:B------:R-:W-:Y:S01]  /*07f0*/  UMOV UR4, 0x20c49ba4 ;  /* 0x20c49ba400047882 */ /* 0x000fe20000000000 */
[----:B------:R-:W-:Y:S01]  /*0800*/  IMAD.MOV.U32 R7, RZ, RZ, 0x3ffcf1a9 ;  /* 0x3ffcf1a9ff077424 */ /* 0x000fe200078e00ff */
[----:B------:R-:W-:Y:S01]  /*0810*/  UMOV UR5, 0x3fc872b0 ;  /* 0x3fc872b000057882 */ /* 0x000fe20000000000 */
[----:B------:R-:W-:Y:S01]  /*0820*/  IMAD.MOV.U32 R8, RZ, RZ, RZ ;  /* 0x000000ffff087224 */ /* 0x000fe200078e00ff */
[----:B------:R-:W-:Y:S01]  /*0830*/  UMOV UR6, 0x7d2cafe2 ;  /* 0x7d2cafe200067882 */ /* 0x000fe20000000000 */
[----:B------:R-:W-:Y:S01]  /*0840*/  IMAD.MOV.U32 R12, RZ, RZ, 0x41ad3b5a ;  /* 0x41ad3b5aff0c7424 */ /* 0x000fe200078e00ff */
[----:B------:R-:W-:Y:S01]  /*0850*/  UMOV UR7, 0x3eb0f5ff ;  /* 0x3eb0f5ff00077882 */ /* 0x000fe20000000000 */
[----:B------:R-:W-:Y:S02]  /*0860*/  IMAD.MOV.U32 R13, RZ, RZ, 0x3ed0f5d2 ;  /* 0x3ed0f5d2ff0d7424 */ /* 0x000fe400078e00ff */
[----:B------:R-:W-:-:S05]  /*0870*/  IMAD.SHL.U32 R5, R3, 0x2, RZ ;  /* 0x0000000203057824 */ /* 0x000fca00078e00ff */
[----:B------:R-:W-:Y:S01]  /*0880*/  ISETP.GT.U32.AND P0, PT, R5, -0x2000001, PT ;  /* 0xfdffffff0500780c */ /* 0x000fe20003f04070 */
[----:B0-----:R-:W-:-:S08]  /*0890*/  DFMA R6, R8, -R6, 1 ;  /* 0x3ff000000806742b */ /* 0x001fd00000000806 */
[----:B------:R-:W-:-:S08]  /*08a0*/  DFMA R6, R6, R6, R6 ;  /* 0x000000060606722b */ /* 0x000fd00000000006 */
[----:B------:R-:W-:-:S08]  /*08b0*/  DFMA R8, R8, R6, R8 ;  /* 0x000000060808722b */ /* 0x000fd00000000008 */
[----:B------:R-:W-:-:S08]  /*08c0*/  DMUL R6, R8, -UR4 ;  /* 0x8000000408067c28 */ /* 0x000fd00008000000 */
[----:B------:R-:W-:-:S08]  /*08d0*/  DFMA R6, R8, -UR4, R6 ;  /* 0x8000000408067c2b */ /* 0x000fd00008000006 */
[C---:B------:R-:W-:Y:S02]  /*08e0*/  DMUL R10, R6.reuse, R6 ;  /* 0x00000006060a7228 */ /* 0x040fe40000000000 */
[----:B------:R-:W-:-:S06]  /*08f0*/  DADD R14, -R6, -UR4 ;  /* 0x80000004060e7e29 */ /* 0x000fcc0008000100 */
[----:B------:R-:W-:Y:S01]  /*0900*/  DFMA R12, R10, UR6, R12 ;  /* 0x000000060a0c7c2b */ /* 0x000fe2000800000c */
[----:B------:R-:W-:Y:S01]  /*0910*/  UMOV UR6, 0x75488a3f ;  /* 0x75488a3f00067882 */ /* 0x000fe20000000000 */
[----:B------:R-:W-:Y:S01]  /*0920*/  UMOV UR7, 0x3ef3b20a ;  /* 0x3ef3b20a00077882 */ /* 0x000fe20000000000 */
[----:B------:R-:W-:Y:S02]  /*0930*/  DADD R18, R14, R14 ;  /* 0x000000000e127229 */ /* 0x000fe4000000000e */
[----:B------:R-:W-:-:S03]  /*0940*/  DMUL R14, R6, R6 ;  /* 0x00000006060e7228 */ /* 0x000fc60000000000 */
[----:B------:R-:W-:Y:S01]  /*0950*/  DFMA R12, R10, R12, UR6 ;  /* 0x000000060a0c7e2b */ /* 0x000fe2000800000c */
[----:B------:R-:W-:Y:S01]  /*0960*/  UMOV UR6, 0xe4faecd5 ;  /* 0xe4faecd500067882 */ /* 0x000fe20000000000 */
[----:B------:R-:W-:Y:S01]  /*0970*/  UMOV UR7, 0x3f1745cd ;  /* 0x3f1745cd00077882 */ /* 0x000fe20000000000 */
[----:B------:R-:W-:Y:S01]  /*0980*/  DFMA R18, -R6, -UR4, R18 ;  /* 0x8000000406127c2b */ /* 0x000fe20008000112 */
[----:B------:R-:W-:Y:S01]  /*0990*/  UMOV UR4, 0xb9e7b0 ;  /* 0x00b9e7b000047882 */ /* 0x000fe20000000000 */
[----:B------:R-:W-:-:S03]  /*09a0*/  UMOV UR5, 0x3c46a4cb ;  /* 0x3c46a4cb00057882 */ /* 0x000fc60000000000 */
[----:B------:R-:W-:Y:S01]  /*09b0*/  DFMA R12, R10, R12, UR6 ;  /* 0x000000060a0c7e2b */ /* 0x000fe2000800000c */
[----:B------:R-:W-:Y:S01]  /*09c0*/  UMOV UR6, 0x258a578b ;  /* 0x258a578b00067882 */ /* 0x000fe20000000000 */
[----:B------:R-:W-:Y:S01]  /*09d0*/  UMOV UR7, 0x3f3c71c7 ;  /* 0x3f3c71c700077882 */ /* 0x000fe20000000000 */
[----:B------:R-:W-:-:S05]  /*09e0*/  DMUL R8, R8, R18 ;  /* 0x0000001208087228 */ /* 0x000fca0000000000 */
[----:B------:R-:W-:Y:S01]  /*09f0*/  DFMA R12, R10, R12, UR6 ;  /* 0x000000060a0c7e2b */ /* 0x000fe2000800000c */
[----:B------:R-:W-:Y:S01]  /*0a00*/  UMOV UR6, 0x9242b910 ;  /* 0x9242b91000067882 */ /* 0x000fe20000000000 */
[----:B------:R-:W-:-:S03]  /*0a10*/  UMOV UR7, 0x3f624924 ;  /* 0x3f62492400077882 */ /* 0x000fc60000000000 */
[----:B------:R-:W-:Y:S01]  /*0a20*/  IADD3 R23, PT, PT, R9, 0x100000, RZ ;  /* 0x0010000009177810 */ /* 0x000fe20007ffe0ff */
[----:B------:R-:W-:Y:S02]  /*0a30*/  IMAD.MOV.U32 R22, RZ, RZ, R8 ;  /* 0x000000ffff167224 */ /* 0x000fe400078e0008 */
[----:B------:R-:W-:Y:S01]  /*0a40*/  DFMA R12, R10, R12, UR6 ;  /* 0x000000060a0c7e2b */ /* 0x000fe2000800000c */
[----:B------:R-:W-:Y:S01]  /*0a50*/  UMOV UR6, 0x99999dfb ;  /* 0x99999dfb00067882 */ /* 0x000fe20000000000 */
[----:B------:R-:W-:-:S06]  /*0a60*/  UMOV UR7, 0x3f899999 ;  /* 0x3f89999900077882 */ /* 0x000fcc0000000000 */
[----:B------:R-:W-:Y:S01]  /*0a70*/  DFMA R16, R10, R12, UR6 ;  /* 0x000000060a107e2b */ /* 0x000fe2000800000c */
[----:B------:R-:W-:Y:S01]  /*0a80*/  UMOV UR6, 0x55555555 ;  /* 0x5555555500067882 */ /* 0x000fe20000000000 */
[----:B------:R-:W-:-:S06]  /*0a90*/  UMOV UR7, 0x3fb55555 ;  /* 0x3fb5555500077882 */ /* 0x000fcc0000000000 */
[----:B------:R-:W-:-:S08]  /*0aa0*/  DFMA R12, R10, R16, UR6 ;  /* 0x000000060a0c7e2b */ /* 0x000fd00008000010 */
[----:B------:R-:W-:-:S08]  /*0ab0*/  DADD R20, -R12, UR6 ;  /* 0x000000060c147e29 */ /* 0x000fd00008000100 */
[----:B------:R-:W-:Y:S02]  /*0ac0*/  DFMA R20, R10, R16, R20 ;  /* 0x000000100a14722b */ /* 0x000fe40000000014 */
[----:B------:R-:W-:-:S06]  /*0ad0*/  DMUL R10, R6, R14 ;  /* 0x0000000e060a7228 */ /* 0x000fcc0000000000 */
[----:B------:R-:W-:Y:S01]  /*0ae0*/  DADD R18, R20, -UR4 ;  /* 0x8000000414127e29 */ /* 0x000fe20008000000 */
[----:B------:R-:W-:Y:S01]  /*0af0*/  UMOV UR4, 0x0 ;  /* 0x0000000000047882 */ /* 0x000fe20000000000 */
[C---:B------:R-:W-:Y:S01]  /*0b00*/  DFMA R24, R6.reuse, R14, -R10 ;  /* 0x0000000e0618722b */ /* 0x040fe2000000080a */
[----:B------:R-:W-:Y:S01]  /*0b10*/  UMOV UR5, 0x3ff00000 ;  /* 0x3ff0000000057882 */ /* 0x000fe20000000000 */
[----:B------:R-:W-:-:S04]  /*0b20*/  DFMA R20, R6, R6, -R14 ;  /* 0x000000060614722b */ /* 0x000fc8000000080e */
[----:B------:R-:W-:Y:S02]  /*0b30*/  DADD R16, R12, R18 ;  /* 0x000000000c107229 */ /* 0x000fe40000000012 */
[----:B------:R-:W-:Y:S02]  /*0b40*/  DFMA R24, R8, R14, R24 ;  /* 0x0000000e0818722b */ /* 0x000fe40000000018 */
[----:B------:R-:W-:-:S04]  /*0b50*/  DFMA R20, R6, R22, R20 ;  /* 0x000000160614722b */ /* 0x000fc80000000014 */
[----:B------:R-:W-:Y:S02]  /*0b60*/  DMUL R14, R16, R10 ;  /* 0x0000000a100e7228 */ /* 0x000fe40000000000 */
[----:B------:R-:W-:Y:S02]  /*0b70*/  DADD R12, R12, -R16 ;  /* 0x000000000c0c7229 */ /* 0x000fe40000000810 */
[----:B------:R-:W-:-:S04]  /*0b80*/  DFMA R20, R6, R20, R24 ;  /* 0x000000140614722b */ /* 0x000fc80000000018 */
[----:B------:R-:W-:Y:S02]  /*0b90*/  DFMA R22, R16, R10, -R14 ;  /* 0x0000000a1016722b */ /* 0x000fe4000000080e */
[----:B------:R-:W-:-:S06]  /*0ba0*/  DADD R12, R18, R12 ;  /* 0x00000000120c7229 */ /* 0x000fcc000000000c */
[----:B------:R-:W-:-:S08]  /*0bb0*/  DFMA R20, R16, R20, R22 ;  /* 0x000000141014722b */ /* 0x000fd00000000016 */
[----:B------:R-:W-:-:S08]  /*0bc0*/  DFMA R12, R12, R10, R20 ;  /* 0x0000000a0c0c722b */ /* 0x000fd00000000014 */
[----:B------:R-:W-:-:S08]  /*0bd0*/  DADD R16, R14, R12 ;  /* 0x000000000e107229 */ /* 0x000fd0000000000c */
[--C-:B------:R-:W-:Y:S02]  /*0be0*/  DADD R10, R6, R16.reuse ;  /* 0x00000000060a7229 */ /* 0x100fe40000000010 */
[----:B------:R-:W-:-:S06]  /*0bf0*/  DADD R14, R14, -R16 ;  /* 0x000000000e0e7229 */ /* 0x000fcc0000000810 */
[----:B------:R-:W-:Y:S02]  /*0c00*/  DADD R6, R6, -R10 ;  /* 0x0000000006067229 */ /* 0x000fe4000000080a */
[----:B------:R-:W-:-:S06]  /*0c10*/  DADD R14, R12, R14 ;  /* 0x000000000c0e7229 */ /* 0x000fcc000000000e */
[----:B------:R-:W-:-:S08]  /*0c20*/  DADD R6, R16, R6 ;  /* 0x0000000010067229 */ /* 0x000fd00000000006 */
[----:B------:R-:W-:-:S08]  /*0c30*/  DADD R6, R14, R6 ;  /* 0x000000000e067229 */ /* 0x000fd00000000006 */
[----:B------:R-:W-:Y:S01]  /*0c40*/  DADD R12, R8, R6 ;  /* 0x00000000080c7229 */ /* 0x000fe20000000006 */
[----:B------:R-:W-:Y:S02]  /*0c50*/  IMAD.MOV.U32 R8, RZ, RZ, -0x105c611 ;  /* 0xfefa39efff087424 */ /* 0x000fe400078e00ff */
[----:B------:R-:W-:Y:S02]  /*0c60*/  IMAD.MOV.U32 R9, RZ, RZ, 0x3fe62e42 ;  /* 0x3fe62e42ff097424 */ /* 0x000fe400078e00ff */
[----:B------:R-:W-:-:S03]  /*0c70*/  IMAD.MOV.U32 R6, RZ, RZ, -0x105c611 ;  /* 0xfefa39efff067424 */ /* 0x000fc600078e00ff */
[----:B------:R-:W-:Y:S01]  /*0c80*/  DADD R14, R10, R12 ;  /* 0x000000000a0e7229 */ /* 0x000fe2000000000c */
[----:B------:R-:W-:-:S07]  /*0c90*/  IMAD.MOV.U32 R7, RZ, RZ, 0x3fe62e42 ;  /* 0x3fe62e42ff077424 */ /* 0x000fce00078e00ff */
[--C-:B------:R-:W-:Y:S02]  /*0ca0*/  DFMA R8, R8, UR4, R14.reuse ;  /* 0x0000000408087c2b */ /* 0x100fe4000800000e */
[----:B------:R-:W-:-:S06]  /*0cb0*/  DADD R10, R10, -R14 ;  /* 0x000000000a0a7229 */ /* 0x000fcc000000080e */
[----:B------:R-:W-:Y:S02]  /*0cc0*/  DFMA R16, -R6, 1, R8 ;  /* 0x3ff000000610782b */ /* 0x000fe40000000108 */
[----:B------:R-:W-:Y:S01]  /*0cd0*/  DADD R10, R12, R10 ;  /* 0x000000000c0a7229 */ /* 0x000fe2000000000a */
[----:B------:R-:W-:Y:S01]  /*0ce0*/  IMAD.MOV.U32 R12, RZ, RZ, 0x3b39803f ;  /* 0x3b39803fff0c7424 */ /* 0x000fe200078e00ff */
[----:B------:R-:W-:-:S04]  /*0cf0*/  MOV R13, 0x3c7abc9e ;  /* 0x3c7abc9e000d7802 */ /* 0x000fc80000000f00 */
[----:B------:R-:W-:Y:S01]  /*0d00*/  DADD R16, -R14, R16 ;  /* 0x000000000e107229 */ /* 0x000fe20000000110 */
[----:B------:R-:W-:Y:S01]  /*0d10*/  LOP3.LUT R15, R3, 0xff0fffff, RZ, 0xc0, !PT ;  /* 0xff0fffff030f7812 */ /* 0x000fe200078ec0ff */
[----:B------:R-:W-:-:S03]  /*0d20*/  IMAD.MOV.U32 R14, RZ, RZ, R2 ;  /* 0x000000ffff0e7224 */ /* 0x000fc600078e0002 */
[----:B------:R-:W-:-:S03]  /*0d30*/  SEL R15, R15, R3, P0 ;  /* 0x000000030f0f7207 */ /* 0x000fc60000000000 */
[----:B------:R-:W-:-:S08]  /*0d40*/  DADD R10, R10, -R16 ;  /* 0x000000000a0a7229 */ /* 0x000fd00000000810 */
[----:B------:R-:W-:Y:S01]  /*0d50*/  DFMA R10, R12, UR4, R10 ;  /* 0x000000040c0a7c2b */ /* 0x000fe2000800000a */
[----:B------:R-:W-:Y:S01]  /*0d60*/  UMOV UR4, 0x3b39803f ;  /* 0x3b39803f00047882 */ /* 0x000fe20000000000 */
[----:B------:R-:W-:-:S06]  /*0d70*/  UMOV UR5, 0x3c7abc9e ;  /* 0x3c7abc9e00057882 */ /* 0x000fcc0000000000 */
[----:B------:R-:W-:-:S08]  /*0d80*/  DADD R12, R8, R10 ;  /* 0x00000000080c7229 */ /* 0x000fd0000000000a */
[----:B------:R-:W-:Y:S02]  /*0d90*/  DADD R8, R8, -R12 ;  /* 0x0000000008087229 */ /* 0x000fe4000000080c */
[----:B------:R-:W-:-:S06]  /*0da0*/  DMUL R2, R12, R14 ;  /* 0x0000000e0c027228 */ /* 0x000fcc0000000000 */
[----:B------:R-:W-:Y:S02]  /*0db0*/  DADD R8, R10, R8 ;  /* 0x000000000a087229 */ /* 0x000fe40000000008 */
[----:B------:R-:W-:Y:S01]  /*0dc0*/  DFMA R12, R12, R14, -R2 ;  /* 0x0000000e0c0c722b */ /* 0x000fe20000000802 */
[----:B------:R-:W-:Y:S02]  /*0dd0*/  IMAD.MOV.U32 R10, RZ, RZ, 0x652b82fe ;  /* 0x652b82feff0a7424 */ /* 0x000fe400078e00ff */
[----:B------:R-:W-:-:S05]  /*0de0*/  IMAD.MOV.U32 R11, RZ, RZ, 0x3ff71547 ;  /* 0x3ff71547ff0b7424 */ /* 0x000fca00078e00ff */
[----:B------:R-:W-:-:S08]  /*0df0*/  DFMA R12, R8, R14, R12 ;  /* 0x0000000e080c722b */ /* 0x000fd0000000000c */
[----:B------:R-:W-:-:S08]  /*0e00*/  DADD R8, R2, R12 ;  /* 0x0000000002087229 */ /* 0x000fd0000000000c */
[----:B------:R-:W-:Y:S02]  /*0e10*/  DFMA R10, R8, R10, 6.75539944105574400000e+15 ;  /* 0x43380000080a742b */ /* 0x000fe4000000000a */
[----:B------:R-:W-:Y:S01]  /*0e20*/  FSETP.GEU.AND P0, PT, |R9|, 4.1917929649353027344, PT ;  /* 0x4086232b0900780b */ /* 0x000fe20003f0e200 */
[----:B------:R-:W-:-:S05]  /*0e30*/  DADD R2, R2, -R8 ;  /* 0x0000000002027229 */ /* 0x000fca0000000808 */
[----:B------:R-:W-:-:S03]  /*0e40*/  DADD R14, R10, -6.75539944105574400000e+15 ;  /* 0xc33800000a0e7429 */ /* 0x000fc60000000000 */
[----:B------:R-:W-:-:S05]  /*0e50*/  DADD R2, R12, R2 ;  /* 0x000000000c027229 */ /* 0x000fca0000000002 */
[----:B------:R-:W-:-:S08]  /*0e60*/  DFMA R6, R14, -R6, R8 ;  /* 0x800000060e06722b */ /* 0x000fd00000000008 */
[----:B------:R-:W-:Y:S01]  /*0e70*/  DFMA R6, R14, -UR4, R6 ;  /* 0x800000040e067c2b */ /* 0x000fe20008000006 */
[----:B------:R-:W-:Y:S01]  /*0e80*/  UMOV UR4, 0x69ce2bdf ;  /* 0x69ce2bdf00047882 */ /* 0x000fe20000000000 */
[----:B------:R-:W-:Y:S01]  /*0e90*/  IMAD.MOV.U32 R14, RZ, RZ, -0x35dec16 ;  /* 0xfca213eaff0e7424 */ /* 0x000fe200078e00ff */
[----:B------:R-:W-:Y:S01]  /*0ea0*/  UMOV UR5, 0x3e5ade15 ;  /* 0x3e5ade1500057882 */ /* 0x000fe20000000000 */
[----:B------:R-:W-:-:S06]  /*0eb0*/  IMAD.MOV.U32 R15, RZ, RZ, 0x3e928af3 ;  /* 0x3e928af3ff0f7424 */ /* 0x000fcc00078e00ff */
[----:B------:R-:W-:Y:S01]  /*0ec0*/  DFMA R14, R6, UR4, R14 ;  /* 0x00000004060e7c2b */ /* 0x000fe2000800000e */
[----:B------:R-:W-:Y:S01]  /*0ed0*/  UMOV UR4, 0x62401315 ;  /* 0x6240131500047882 */ /* 0x000fe20000000000 */
[----:B------:R-:W-:-:S06]  /*0ee0*/  UMOV UR5, 0x3ec71dee ;  /* 0x3ec71dee00057882 */ /* 0x000fcc0000000000 */
[----:B------:R-:W-:Y:S01]  /*0ef0*/  DFMA R14, R6, R14, UR4 ;  /* 0x00000004060e7e2b */ /* 0x000fe2000800000e */
        /* <DEDUP_REMOVED lines=20> */
[----:B------:R-:W-:-:S08]  /*1040*/  DFMA R14, R6, R14, UR4 ;  /* 0x00000004060e7e2b */ /* 0x000fd0000800000e */
[----:B------:R-:W-:-:S08]  /*1050*/  DFMA R14, R6, R14, 1 ;  /* 0x3ff00000060e742b */ /* 0x000fd0000000000e */
[----:B------:R-:W-:-:S10]  /*1060*/  DFMA R14, R6, R14, 1 ;  /* 0x3ff00000060e742b */ /* 0x000fd4000000000e */
[----:B------:R-:W-:Y:S01]  /*1070*/  LEA R7, R10, R15, 0x14 ;  /* 0x0000000f0a077211 */ /* 0x000fe200078ea0ff */
[----:B------:R-:W-:Y:S01]  /*1080*/  IMAD.MOV.U32 R6, RZ, RZ, R14 ;  /* 0x000000ffff067224 */ /* 0x000fe200078e000e */
[----:B------:R-:W-:Y:S06]  /*1090*/  @!P0 BRA `(.L_x_7) ;  /* 0x0000000000308947 */ /* 0x000fec0003800000 */
[----:B------:R-:W-:Y:S01]  /*10a0*/  FSETP.GEU.AND P1, PT, |R9|, 4.2275390625, PT ;  /* 0x408748000900780b */ /* 0x000fe20003f2e200 */
[C---:B------:R-:W-:Y:S02]  /*10b0*/  DADD R6, R8.reuse, +INF ;  /* 0x7ff0000008067429 */ /* 0x040fe40000000000 */
[----:B------:R-:W-:-:S08]  /*10c0*/  DSETP.GEU.AND P0, PT, R8, RZ, PT ;  /* 0x000000ff0800722a */ /* 0x000fd00003f0e000 */
[----:B------:R-:W-:Y:S02]  /*10d0*/  FSEL R6, R6, RZ, P0 ;  /* 0x000000ff06067208 */ /* 0x000fe40000000000 */
[----:B------:R-:W-:Y:S02]  /*10e0*/  @!P1 LEA.HI R5, R10, R10, RZ, 0x1 ;  /* 0x0000000a0a059211 */ /* 0x000fe400078f08ff */
[----:B------:R-:W-:Y:S02]  /*10f0*/  FSEL R7, R7, RZ, P0 ;  /* 0x000000ff07077208 */ /* 0x000fe40000000000 */
[----:B------:R-:W-:-:S05]  /*1100*/  @!P1 SHF.R.S32.HI R5, RZ, 0x1, R5 ;  /* 0x00000001ff059819 */ /* 0x000fca0000011405 */
[----:B------:R-:W-:Y:S02]  /*1110*/  @!P1 IMAD.IADD R8, R10, 0x1, -R5 ;  /* 0x000000010a089824 */ /* 0x000fe400078e0a05 */
[----:B------:R-:W-:-:S03]  /*1120*/  @!P1 IMAD R15, R5, 0x100000, R15 ;  /* 0x00100000050f9824 */ /* 0x000fc600078e020f */
[----:B------:R-:W-:Y:S01]  /*1130*/  @!P1 LEA R9, R8, 0x3ff00000, 0x14 ;  /* 0x3ff0000008099811 */ /* 0x000fe200078ea0ff */
[----:B------:R-:W-:-:S06]  /*1140*/  @!P1 IMAD.MOV.U32 R8, RZ, RZ, RZ ;  /* 0x000000ffff089224 */ /* 0x000fcc00078e00ff */
[----:B------:R-:W-:-:S11]  /*1150*/  @!P1 DMUL R6, R14, R8 ;  /* 0x000000080e069228 */ /* 0x000fd60000000000 */
.L_x_7:
[----:B------:R-:W-:Y:S01]  /*1160*/  DFMA R2, R2, R6, R6 ;  /* 0x000000060202722b */ /* 0x000fe20000000006 */
[----:B------:R-:W-:Y:S01]  /*1170*/  IMAD.MOV.U32 R5, RZ, RZ, 0x0 ;  /* 0x00000000ff057424 */ /* 0x000fe200078e00ff */
[----:B------:R-:W-:-:S08]  /*1180*/  DSETP.NEU.AND P0, PT, |R6|, +INF , PT ;  /* 0x7ff000000600742a */ /* 0x000fd00003f0d200 */
[----:B------:R-:W-:Y:S02]  /*1190*/  FSEL R12, R6, R2, !P0 ;  /* 0x00000002060c7208 */ /* 0x000fe40004000000 */
[----:B------:R-:W-:Y:S01]  /*11a0*/  FSEL R13, R7, R3, !P0 ;  /* 0x00000003070d7208 */ /* 0x000fe20004000000 */
[----:B------:R-:W-:Y:S06]  /*11b0*/  RET.REL.NODEC R4 `(_Z9fibonacciPi) ;  /* 0xffffffec04907950 */ /* 0x000fec0003c3ffff */
.L_x_8:
[----:B------:R-:W-:-:S00]  /*11c0*/  BRA `(.L_x_8) ;  /* 0xfffffffc00fc7947 */ /* 0x000fc0000383ffff */
[----:B------:R-:W-:-:S00]  /*11d0*/  NOP ;  /* 0x0000000000007918 */ /* 0x000fc00000000000 */
        /* <DEDUP_REMOVED lines=10> */
.L_x_10:


//--------------------- .nv.shared.reserved.0     --------------------------
	.section	.nv.shared.reserved.0,"aw",@nobits
	.weak		__nv_reservedSMEM_offset_0_alias
	.size		__nv_reservedSMEM_offset_0_alias, 0, 64
	.other		__nv_reservedSMEM_offset_0_alias,@"STO_CUDA_RESERVED_SHARED STV_DEFAULT"
__nv_reservedSMEM_offset_0_alias:
	.zero		0
	.zero		64


//--------------------- .nv.constant0._Z9fibonacciPi --------------------------
	.section	.nv.constant0._Z9fibonacciPi,"a",@progbits
	.sectionflags	@""
	.align	4
.nv.constant0._Z9fibonacciPi:
	.zero		904


//--------------------- SYMBOLS --------------------------

	.type		.nv.reservedSmem.offset0,@object
	.size		.nv.reservedSmem.offset0,0x4
